//
// Generated by NVIDIA NVVM Compiler
//
// Compiler Build ID: CL-36424714
// Cuda compilation tools, release 13.0, V13.0.88
// Based on NVVM 20.0.0
//

.version 9.0
.target sm_100
.address_size 64

	// .globl	_Z17vectorMultiplyGPUPfS_S_i

.visible .entry _Z17vectorMultiplyGPUPfS_S_i(
	.param .u64 .ptr .align 1 _Z17vectorMultiplyGPUPfS_S_i_param_0,
	.param .u64 .ptr .align 1 _Z17vectorMultiplyGPUPfS_S_i_param_1,
	.param .u64 .ptr .align 1 _Z17vectorMultiplyGPUPfS_S_i_param_2,
	.param .u32 _Z17vectorMultiplyGPUPfS_S_i_param_3
)
{
	.reg .pred 	%p<2>;
	.reg .b32 	%r<6>;
	.reg .b32 	%f<4>;
	.reg .b64 	%rd<11>;

	ld.param.u64 	%rd1, [_Z17vectorMultiplyGPUPfS_S_i_param_0];
	ld.param.u64 	%rd2, [_Z17vectorMultiplyGPUPfS_S_i_param_1];
	ld.param.u64 	%rd3, [_Z17vectorMultiplyGPUPfS_S_i_param_2];
	ld.param.u32 	%r2, [_Z17vectorMultiplyGPUPfS_S_i_param_3];
	mov.u32 	%r3, %ctaid.x;
	mov.u32 	%r4, %ntid.x;
	mov.u32 	%r5, %tid.x;
	mad.lo.s32 	%r1, %r3, %r4, %r5;
	setp.ge.s32 	%p1, %r1, %r2;
	@%p1 bra 	$L__BB0_2;
	cvta.to.global.u64 	%rd4, %rd1;
	cvta.to.global.u64 	%rd5, %rd2;
	cvta.to.global.u64 	%rd6, %rd3;
	mul.wide.s32 	%rd7, %r1, 4;
	add.s64 	%rd8, %rd4, %rd7;
	ld.global.f32 	%f1, [%rd8];
	add.s64 	%rd9, %rd5, %rd7;
	ld.global.f32 	%f2, [%rd9];
	mul.f32 	%f3, %f1, %f2;
	add.s64 	%rd10, %rd6, %rd7;
	st.global.f32 	[%rd10], %f3;
$L__BB0_2:
	ret;

}


// ===== COMPILED SASS (sm_100) =====

	.target	sm_100

	.elftype	@"ET_EXEC"


//--------------------- .note.nv.tkinfo           --------------------------
	.section	.note.nv.tkinfo,"",@"SHT_NOTE"
	.sectionflags	@"SHF_NOTE_NV_TKINFO"
	.tkinfo
        /*0018*/ 	.word	0x00000002
        /*0030*/ 	.string	""
        /*0030*/ 	.string	"ptxas"
        /*0030*/ 	.string	"Cuda compilation tools, release 13.0, V13.0.88"
        /*0030*/ 	.string	"Build cuda_13.0.r13.0/compiler.36424714_0"
        /*0030*/ 	.string	"-arch sm_100 -m 64 "



//--------------------- .note.nv.cuinfo           --------------------------
	.section	.note.nv.cuinfo,"",@"SHT_NOTE"
	.sectionflags	@"SHF_NOTE_NV_CUINFO"
        /*0018*/ 	.short	0x0002
        /*001a*/ 	.short	0x0064
        /*001c*/ 	.short	0x0082
	.zero		2


//--------------------- .nv.info                  --------------------------
	.section	.nv.info,"",@"SHT_CUDA_INFO"
	.align	4


	//----- nvinfo : EIATTR_REGCOUNT
	.align		4
        /*0000*/ 	.byte	0x04, 0x2f
        /*0002*/ 	.short	(.L_1 - .L_0)
	.align		4
.L_0:
        /*0004*/ 	.word	index@(_Z17vectorMultiplyGPUPfS_S_i)
        /*0008*/ 	.word	0x0000000c


	//----- nvinfo : EIATTR_FRAME_SIZE
	.align		4
.L_1:
        /*000c*/ 	.byte	0x04, 0x11
        /*000e*/ 	.short	(.L_3 - .L_2)
	.align		4
.L_2:
        /*0010*/ 	.word	index@(_Z17vectorMultiplyGPUPfS_S_i)
        /*0014*/ 	.word	0x00000000


	//----- nvinfo : EIATTR_MIN_STACK_SIZE
	.align		4
.L_3:
        /*0018*/ 	.byte	0x04, 0x12
        /*001a*/ 	.short	(.L_5 - .L_4)
	.align		4
.L_4:
        /*001c*/ 	.word	index@(_Z17vectorMultiplyGPUPfS_S_i)
        /*0020*/ 	.word	0x00000000
.L_5:


//--------------------- .nv.compat                --------------------------
	.section	.nv.compat,"",@"SHT_CUDA_COMPAT_INFO"
	.align	4
        /*0000*/ 	.byte	0x02, 0x09, 0x00, 0x00, 0x02, 0x02, 0x01, 0x00, 0x02, 0x05, 0x05, 0x00, 0x03, 0x07, 0x01, 0x01
        /*0010*/ 	.byte	0x02, 0x03, 0x00, 0x00, 0x02, 0x06, 0x01, 0x00, 0x04, 0x0b, 0x08, 0x00, 0x09, 0x00, 0x00, 0x00
        /*0020*/ 	.byte	0x00, 0x00, 0x00, 0x00


//--------------------- .nv.info._Z17vectorMultiplyGPUPfS_S_i --------------------------
	.section	.nv.info._Z17vectorMultiplyGPUPfS_S_i,"",@"SHT_CUDA_INFO"
	.sectionflags	@""
	.align	4


	//----- nvinfo : EIATTR_CUDA_API_VERSION
	.align		4
        /*0000*/ 	.byte	0x04, 0x37
        /*0002*/ 	.short	(.L_7 - .L_6)
.L_6:
        /*0004*/ 	.word	0x00000082


	//----- nvinfo : EIATTR_KPARAM_INFO
	.align		4
.L_7:
        /*0008*/ 	.byte	0x04, 0x17
        /*000a*/ 	.short	(.L_9 - .L_8)
.L_8:
        /*000c*/ 	.word	0x00000000
        /*0010*/ 	.short	0x0003
        /*0012*/ 	.short	0x0018
        /*0014*/ 	.byte	0x00, 0xf0, 0x11, 0x00


	//----- nvinfo : EIATTR_KPARAM_INFO
	.align		4
.L_9:
        /*0018*/ 	.byte	0x04, 0x17
        /*001a*/ 	.short	(.L_11 - .L_10)
.L_10:
        /*001c*/ 	.word	0x00000000
        /*0020*/ 	.short	0x0002
        /*0022*/ 	.short	0x0010
        /*0024*/ 	.byte	0x00, 0xf5, 0x21, 0x00


	//----- nvinfo : EIATTR_KPARAM_INFO
	.align		4
.L_11:
        /*0028*/ 	.byte	0x04, 0x17
        /*002a*/ 	.short	(.L_13 - .L_12)
.L_12:
        /*002c*/ 	.word	0x00000000
        /*0030*/ 	.short	0x0001
        /*0032*/ 	.short	0x0008
        /*0034*/ 	.byte	0x00, 0xf5, 0x21, 0x00


	//----- nvinfo : EIATTR_KPARAM_INFO
	.align		4
.L_13:
        /*0038*/ 	.byte	0x04, 0x17
        /*003a*/ 	.short	(.L_15 - .L_14)
.L_14:
        /*003c*/ 	.word	0x00000000
        /*0040*/ 	.short	0x0000
        /*0042*/ 	.short	0x0000
        /*0044*/ 	.byte	0x00, 0xf5, 0x21, 0x00


	//----- nvinfo : EIATTR_SPARSE_MMA_MASK
	.align		4
.L_15:
        /*0048*/ 	.byte	0x03, 0x50
        /*004a*/ 	.short	0x0000


	//----- nvinfo : EIATTR_MAXREG_COUNT
	.align		4
        /*004c*/ 	.byte	0x03, 0x1b
        /*004e*/ 	.short	0x00ff


	//----- nvinfo : EIATTR_MERCURY_ISA_VERSION
	.align		4
        /*0050*/ 	.byte	0x03, 0x5f
        /*0052*/ 	.short	0x0101


	//----- nvinfo : EIATTR_VRC_CTA_INIT_COUNT
	.align		4
        /*0054*/ 	.byte	0x02, 0x4a
	.zero		1
	.zero		1


	//----- nvinfo : EIATTR_EXIT_INSTR_OFFSETS
	.align		4
        /*0058*/ 	.byte	0x04, 0x1c
        /*005a*/ 	.short	(.L_17 - .L_16)


	//   ....[0]....
.L_16:
        /*005c*/ 	.word	0x00000070


	//   ....[1]....
        /*0060*/ 	.word	0x00000130


	//----- nvinfo : EIATTR_CBANK_PARAM_SIZE
	.align		4
.L_17:
        /*0064*/ 	.byte	0x03, 0x19
        /*0066*/ 	.short	0x001c


	//----- nvinfo : EIATTR_PARAM_CBANK
	.align		4
        /*0068*/ 	.byte	0x04, 0x0a
        /*006a*/ 	.short	(.L_19 - .L_18)
	.align		4
.L_18:
        /*006c*/ 	.word	index@(.nv.constant0._Z17vectorMultiplyGPUPfS_S_i)
        /*0070*/ 	.short	0x0380
        /*0072*/ 	.short	0x001c


	//----- nvinfo : EIATTR_SW_WAR
	.align		4
.L_19:
        /*0074*/ 	.byte	0x04, 0x36
        /*0076*/ 	.short	(.L_21 - .L_20)
.L_20:
        /*0078*/ 	.word	0x00000008
.L_21:


//--------------------- .nv.callgraph             --------------------------
	.section	.nv.callgraph,"",@"SHT_CUDA_CALLGRAPH"
	.align	4
	.sectionentsize	8
	.align		4
        /*0000*/ 	.word	0x00000000
	.align		4
        /*0004*/ 	.word	0xffffffff
	.align		4
        /*0008*/ 	.word	0x00000000
	.align		4
        /*000c*/ 	.word	0xfffffffe
	.align		4
        /*0010*/ 	.word	0x00000000
	.align		4
        /*0014*/ 	.word	0xfffffffd
	.align		4
        /*0018*/ 	.word	0x00000000
	.align		4
        /*001c*/ 	.word	0xfffffffc


//--------------------- .text._Z17vectorMultiplyGPUPfS_S_i --------------------------
	.section	.text._Z17vectorMultiplyGPUPfS_S_i,"ax",@progbits
	.align	128
        .global         _Z17vectorMultiplyGPUPfS_S_i
        .type           _Z17vectorMultiplyGPUPfS_S_i,@function
        .size           _Z17vectorMultiplyGPUPfS_S_i,(.L_x_1 - _Z17vectorMultiplyGPUPfS_S_i)
        .other          _Z17vectorMultiplyGPUPfS_S_i,@"STO_CUDA_ENTRY STV_DEFAULT"
_Z17vectorMultiplyGPUPfS_S_i:
.text._Z17vectorMultiplyGPUPfS_S_i:
[----:B------:R-:W-:Y:S01]  /*0000*/  LDC R1, c[0x0][0x37c] ;  /* 0x0000df00ff017b82 */ /* 0x000fe20000000800 */
[----:B------:R-:W0:Y:S07]  /*0010*/  S2R R0, SR_TID.X ;  /* 0x0000000000007919 */ /* 0x000e2e0000002100 */
[----:B------:R-:W0:Y:S01]  /*0020*/  S2UR UR4, SR_CTAID.X ;  /* 0x00000000000479c3 */ /* 0x000e220000002500 */
[----:B------:R-:W1:Y:S07]  /*0030*/  LDCU UR5, c[0x0][0x398] ;  /* 0x00007300ff0577ac */ /* 0x000e6e0008000800 */
[----:B------:R-:W0:Y:S02]  /*0040*/  LDC R9, c[0x0][0x360] ;  /* 0x0000d800ff097b82 */ /* 0x000e240000000800 */
[----:B0-----:R-:W-:-:S05]  /*0050*/  IMAD R9, R9, UR4, R0 ;  /* 0x0000000409097c24 */ /* 0x001fca000f8e0200 */
[----:B-1----:R-:W-:-:S13]  /*0060*/  ISETP.GE.AND P0, PT, R9, UR5, PT ;  /* 0x0000000509007c0c */ /* 0x002fda000bf06270 */
[----:B------:R-:W-:Y:S05]  /*0070*/  @P0 EXIT ;  /* 0x000000000000094d */ /* 0x000fea0003800000 */
[----:B------:R-:W0:Y:S01]  /*0080*/  LDC.64 R2, c[0x0][0x380] ;  /* 0x0000e000ff027b82 */ /* 0x000e220000000a00 */
[----:B------:R-:W1:Y:S07]  /*0090*/  LDCU.64 UR4, c[0x0][0x358] ;  /* 0x00006b00ff0477ac */ /* 0x000e6e0008000a00 */
[----:B------:R-:W2:Y:S08]  /*00a0*/  LDC.64 R4, c[0x0][0x388] ;  /* 0x0000e200ff047b82 */ /* 0x000eb00000000a00 */
[----:B------:R-:W3:Y:S01]  /*00b0*/  LDC.64 R6, c[0x0][0x390] ;  /* 0x0000e400ff067b82 */ /* 0x000ee20000000a00 */
[----:B0-----:R-:W-:-:S06]  /*00c0*/  IMAD.WIDE R2, R9, 0x4, R2 ;  /* 0x0000000409027825 */ /* 0x001fcc00078e0202 */
[----:B-1----:R-:W4:Y:S01]  /*00d0*/  LDG.E R2, desc[UR4][R2.64] ;  /* 0x0000000402027981 */ /* 0x002f22000c1e1900 */
[----:B--2---:R-:W-:-:S06]  /*00e0*/  IMAD.WIDE R4, R9, 0x4, R4 ;  /* 0x0000000409047825 */ /* 0x004fcc00078e0204 */
[----:B------:R-:W4:Y:S01]  /*00f0*/  LDG.E R5, desc[UR4][R4.64] ;  /* 0x0000000404057981 */ /* 0x000f22000c1e1900 */
[----:B---3--:R-:W-:-:S04]  /*0100*/  IMAD.WIDE R6, R9, 0x4, R6 ;  /* 0x0000000409067825 */ /* 0x008fc800078e0206 */
[----:B----4-:R-:W-:-:S05]  /*0110*/  FMUL R9, R2, R5 ;  /* 0x0000000502097220 */ /* 0x010fca0000400000 */
[----:B------:R-:W-:Y:S01]  /*0120*/  STG.E desc[UR4][R6.64], R9 ;  /* 0x0000000906007986 */ /* 0x000fe2000c101904 */
[----:B------:R-:W-:Y:S05]  /*0130*/  EXIT ;  /* 0x000000000000794d */ /* 0x000fea0003800000 */
.L_x_0:
[----:B------:R-:W-:-:S00]  /*0140*/  BRA `(.L_x_0) ;  /* 0xfffffffc00fc7947 */ /* 0x000fc0000383ffff */
[----:B------:R-:W-:-:S00]  /*0150*/  NOP ;  /* 0x0000000000007918 */ /* 0x000fc00000000000 */
        /* <DEDUP_REMOVED lines=10> */
.L_x_1:


//--------------------- .nv.shared.reserved.0     --------------------------
	.section	.nv.shared.reserved.0,"aw",@nobits
	.weak		__nv_reservedSMEM_offset_0_alias
	.size		__nv_reservedSMEM_offset_0_alias, 0, 64
	.other		__nv_reservedSMEM_offset_0_alias,@"STO_CUDA_RESERVED_SHARED STV_DEFAULT"
__nv_reservedSMEM_offset_0_alias:
	.zero		0
	.zero		64


//--------------------- .nv.constant0._Z17vectorMultiplyGPUPfS_S_i --------------------------
	.section	.nv.constant0._Z17vectorMultiplyGPUPfS_S_i,"a",@progbits
	.sectionflags	@""
	.align	4
.nv.constant0._Z17vectorMultiplyGPUPfS_S_i:
	.zero		924


//--------------------- SYMBOLS --------------------------

	.type		.nv.reservedSmem.offset0,@object
	.size		.nv.reservedSmem.offset0,0x4
